//
// Generated by NVIDIA NVVM Compiler
//
// Compiler Build ID: CL-36424714
// Cuda compilation tools, release 13.0, V13.0.88
// Based on NVVM 20.0.0
//

.version 9.0
.target sm_100
.address_size 64

	// .globl	_Z9matrixmulPiS_S_iii
// _ZZ9matrixmulPiS_S_iiiE13shared_a_tile has been demoted
// _ZZ9matrixmulPiS_S_iiiE13shared_b_tile has been demoted

.visible .entry _Z9matrixmulPiS_S_iii(
	.param .u64 .ptr .align 1 _Z9matrixmulPiS_S_iii_param_0,
	.param .u64 .ptr .align 1 _Z9matrixmulPiS_S_iii_param_1,
	.param .u64 .ptr .align 1 _Z9matrixmulPiS_S_iii_param_2,
	.param .u32 _Z9matrixmulPiS_S_iii_param_3,
	.param .u32 _Z9matrixmulPiS_S_iii_param_4,
	.param .u32 _Z9matrixmulPiS_S_iii_param_5
)
{
	.reg .pred 	%p<19>;
	.reg .b32 	%r<163>;
	.reg .b64 	%rd<24>;
	// demoted variable
	.shared .align 4 .b8 _ZZ9matrixmulPiS_S_iiiE13shared_a_tile[16];
	// demoted variable
	.shared .align 4 .b8 _ZZ9matrixmulPiS_S_iiiE13shared_b_tile[16];
	ld.param.u64 	%rd5, [_Z9matrixmulPiS_S_iii_param_0];
	ld.param.u64 	%rd6, [_Z9matrixmulPiS_S_iii_param_1];
	ld.param.u32 	%r74, [_Z9matrixmulPiS_S_iii_param_3];
	ld.param.u32 	%r72, [_Z9matrixmulPiS_S_iii_param_4];
	ld.param.u32 	%r73, [_Z9matrixmulPiS_S_iii_param_5];
	cvta.to.global.u64 	%rd1, %rd6;
	cvta.to.global.u64 	%rd2, %rd5;
	mov.u32 	%r1, %tid.x;
	mov.u32 	%r2, %tid.y;
	mov.u32 	%r75, %ctaid.x;
	mov.u32 	%r76, %ntid.x;
	mad.lo.s32 	%r3, %r75, %r76, %r1;
	mov.u32 	%r77, %ctaid.y;
	mov.u32 	%r78, %ntid.y;
	mad.lo.s32 	%r4, %r77, %r78, %r2;
	setp.ge.s32 	%p1, %r4, %r74;
	setp.ge.s32 	%p2, %r3, %r73;
	or.pred  	%p3, %p1, %p2;
	@%p3 bra 	$L__BB0_29;
	setp.lt.s32 	%p4, %r72, -1;
	mov.b32 	%r144, 0;
	@%p4 bra 	$L__BB0_28;
	shr.u32 	%r82, %r72, 31;
	add.s32 	%r83, %r72, %r82;
	shr.s32 	%r84, %r83, 1;
	mul.lo.s32 	%r5, %r72, %r4;
	shl.b32 	%r85, %r2, 3;
	mov.u32 	%r86, _ZZ9matrixmulPiS_S_iiiE13shared_a_tile;
	add.s32 	%r6, %r86, %r85;
	shl.b32 	%r87, %r1, 2;
	add.s32 	%r7, %r6, %r87;
	mov.u32 	%r88, _ZZ9matrixmulPiS_S_iiiE13shared_b_tile;
	add.s32 	%r9, %r88, %r87;
	add.s32 	%r8, %r9, %r85;
	add.s32 	%r10, %r84, 1;
	and.b32  	%r11, %r10, 3;
	setp.lt.u32 	%p5, %r84, 3;
	mov.b32 	%r153, 0;
	mov.u32 	%r144, %r153;
	@%p5 bra 	$L__BB0_21;
	and.b32  	%r153, %r10, -4;
	neg.s32 	%r142, %r153;
	add.s32 	%r140, %r1, %r5;
	add.s32 	%r91, %r2, 6;
	mad.lo.s32 	%r139, %r73, %r91, %r3;
	add.s32 	%r92, %r2, 4;
	mad.lo.s32 	%r138, %r73, %r92, %r3;
	add.s32 	%r93, %r2, 2;
	mad.lo.s32 	%r137, %r73, %r93, %r3;
	mad.lo.s32 	%r136, %r2, %r73, %r3;
	mov.b32 	%r144, 0;
	mov.b32 	%r141, 3;
$L__BB0_4:
	add.s32 	%r94, %r141, -3;
	mul.wide.s32 	%rd7, %r140, 4;
	add.s64 	%rd3, %rd2, %rd7;
	ld.global.u32 	%r95, [%rd3];
	st.shared.u32 	[%r7], %r95;
	mul.wide.s32 	%rd8, %r136, 4;
	add.s64 	%rd9, %rd1, %rd8;
	ld.global.u32 	%r96, [%rd9];
	st.shared.u32 	[%r8], %r96;
	bar.sync 	0;
	setp.ge.s32 	%p6, %r94, %r72;
	@%p6 bra 	$L__BB0_6;
	ld.shared.u32 	%r97, [%r6];
	ld.shared.u32 	%r98, [%r9];
	mad.lo.s32 	%r144, %r98, %r97, %r144;
$L__BB0_6:
	add.s32 	%r99, %r141, -2;
	setp.ge.s32 	%p7, %r99, %r72;
	@%p7 bra 	$L__BB0_8;
	ld.shared.u32 	%r100, [%r6+4];
	ld.shared.u32 	%r101, [%r9+8];
	mad.lo.s32 	%r144, %r101, %r100, %r144;
$L__BB0_8:
	bar.sync 	0;
	add.s32 	%r102, %r141, -1;
	ld.global.u32 	%r103, [%rd3+8];
	st.shared.u32 	[%r7], %r103;
	mul.wide.s32 	%rd10, %r137, 4;
	add.s64 	%rd11, %rd1, %rd10;
	ld.global.u32 	%r104, [%rd11];
	st.shared.u32 	[%r8], %r104;
	bar.sync 	0;
	setp.ge.s32 	%p8, %r102, %r72;
	@%p8 bra 	$L__BB0_10;
	ld.shared.u32 	%r105, [%r6];
	ld.shared.u32 	%r106, [%r9];
	mad.lo.s32 	%r144, %r106, %r105, %r144;
$L__BB0_10:
	setp.ge.s32 	%p9, %r141, %r72;
	@%p9 bra 	$L__BB0_12;
	ld.shared.u32 	%r107, [%r6+4];
	ld.shared.u32 	%r108, [%r9+8];
	mad.lo.s32 	%r144, %r108, %r107, %r144;
$L__BB0_12:
	bar.sync 	0;
	add.s32 	%r109, %r141, 1;
	ld.global.u32 	%r110, [%rd3+16];
	st.shared.u32 	[%r7], %r110;
	mul.wide.s32 	%rd12, %r138, 4;
	add.s64 	%rd13, %rd1, %rd12;
	ld.global.u32 	%r111, [%rd13];
	st.shared.u32 	[%r8], %r111;
	bar.sync 	0;
	setp.ge.s32 	%p10, %r109, %r72;
	@%p10 bra 	$L__BB0_14;
	ld.shared.u32 	%r112, [%r6];
	ld.shared.u32 	%r113, [%r9];
	mad.lo.s32 	%r144, %r113, %r112, %r144;
$L__BB0_14:
	add.s32 	%r114, %r141, 2;
	setp.ge.s32 	%p11, %r114, %r72;
	@%p11 bra 	$L__BB0_16;
	ld.shared.u32 	%r115, [%r6+4];
	ld.shared.u32 	%r116, [%r9+8];
	mad.lo.s32 	%r144, %r116, %r115, %r144;
$L__BB0_16:
	bar.sync 	0;
	add.s32 	%r117, %r141, 3;
	ld.global.u32 	%r118, [%rd3+24];
	st.shared.u32 	[%r7], %r118;
	mul.wide.s32 	%rd14, %r139, 4;
	add.s64 	%rd15, %rd1, %rd14;
	ld.global.u32 	%r119, [%rd15];
	st.shared.u32 	[%r8], %r119;
	bar.sync 	0;
	setp.ge.s32 	%p12, %r117, %r72;
	@%p12 bra 	$L__BB0_18;
	ld.shared.u32 	%r120, [%r6];
	ld.shared.u32 	%r121, [%r9];
	mad.lo.s32 	%r144, %r121, %r120, %r144;
$L__BB0_18:
	add.s32 	%r122, %r141, 4;
	setp.ge.s32 	%p13, %r122, %r72;
	@%p13 bra 	$L__BB0_20;
	ld.shared.u32 	%r123, [%r6+4];
	ld.shared.u32 	%r124, [%r9+8];
	mad.lo.s32 	%r144, %r124, %r123, %r144;
$L__BB0_20:
	bar.sync 	0;
	add.s32 	%r142, %r142, 4;
	add.s32 	%r141, %r141, 8;
	add.s32 	%r140, %r140, 8;
	shl.b32 	%r125, %r73, 3;
	add.s32 	%r139, %r139, %r125;
	add.s32 	%r138, %r138, %r125;
	add.s32 	%r137, %r137, %r125;
	add.s32 	%r136, %r136, %r125;
	setp.ne.s32 	%p14, %r142, 0;
	@%p14 bra 	$L__BB0_4;
$L__BB0_21:
	setp.eq.s32 	%p15, %r11, 0;
	@%p15 bra 	$L__BB0_28;
	shl.b32 	%r158, %r153, 1;
	add.s32 	%r126, %r2, %r158;
	mad.lo.s32 	%r157, %r73, %r126, %r3;
	shl.b32 	%r55, %r73, 1;
	add.s32 	%r127, %r1, %r5;
	add.s32 	%r156, %r127, %r158;
	neg.s32 	%r155, %r11;
$L__BB0_23:
	.pragma "nounroll";
	mul.wide.s32 	%rd16, %r156, 4;
	add.s64 	%rd17, %rd2, %rd16;
	ld.global.u32 	%r128, [%rd17];
	st.shared.u32 	[%r7], %r128;
	mul.wide.s32 	%rd18, %r157, 4;
	add.s64 	%rd19, %rd1, %rd18;
	ld.global.u32 	%r129, [%rd19];
	st.shared.u32 	[%r8], %r129;
	bar.sync 	0;
	setp.ge.s32 	%p16, %r158, %r72;
	@%p16 bra 	$L__BB0_25;
	ld.shared.u32 	%r130, [%r6];
	ld.shared.u32 	%r131, [%r9];
	mad.lo.s32 	%r144, %r131, %r130, %r144;
$L__BB0_25:
	add.s32 	%r132, %r158, 1;
	setp.ge.s32 	%p17, %r132, %r72;
	@%p17 bra 	$L__BB0_27;
	ld.shared.u32 	%r133, [%r6+4];
	ld.shared.u32 	%r134, [%r9+8];
	mad.lo.s32 	%r144, %r134, %r133, %r144;
$L__BB0_27:
	bar.sync 	0;
	add.s32 	%r158, %r158, 2;
	add.s32 	%r157, %r157, %r55;
	add.s32 	%r156, %r156, 2;
	add.s32 	%r155, %r155, 1;
	setp.ne.s32 	%p18, %r155, 0;
	@%p18 bra 	$L__BB0_23;
$L__BB0_28:
	ld.param.u64 	%rd23, [_Z9matrixmulPiS_S_iii_param_2];
	mad.lo.s32 	%r135, %r73, %r4, %r3;
	cvta.to.global.u64 	%rd20, %rd23;
	mul.wide.s32 	%rd21, %r135, 4;
	add.s64 	%rd22, %rd20, %rd21;
	st.global.u32 	[%rd22], %r144;
$L__BB0_29:
	ret;

}


// ===== COMPILED SASS (sm_100) =====

	.target	sm_100

	.elftype	@"ET_EXEC"


//--------------------- .note.nv.tkinfo           --------------------------
	.section	.note.nv.tkinfo,"",@"SHT_NOTE"
	.sectionflags	@"SHF_NOTE_NV_TKINFO"
	.tkinfo
        /*0018*/ 	.word	0x00000002
        /*0030*/ 	.string	""
        /*0030*/ 	.string	"ptxas"
        /*0030*/ 	.string	"Cuda compilation tools, release 13.0, V13.0.88"
        /*0030*/ 	.string	"Build cuda_13.0.r13.0/compiler.36424714_0"
        /*0030*/ 	.string	"-arch sm_100 -m 64 "



//--------------------- .note.nv.cuinfo           --------------------------
	.section	.note.nv.cuinfo,"",@"SHT_NOTE"
	.sectionflags	@"SHF_NOTE_NV_CUINFO"
        /*0018*/ 	.short	0x0002
        /*001a*/ 	.short	0x0064
        /*001c*/ 	.short	0x0082
	.zero		2


//--------------------- .nv.info                  --------------------------
	.section	.nv.info,"",@"SHT_CUDA_INFO"
	.align	4


	//----- nvinfo : EIATTR_REGCOUNT
	.align		4
        /*0000*/ 	.byte	0x04, 0x2f
        /*0002*/ 	.short	(.L_1 - .L_0)
	.align		4
.L_0:
        /*0004*/ 	.word	index@(_Z9matrixmulPiS_S_iii)
        /*0008*/ 	.word	0x00000020


	//----- nvinfo : EIATTR_FRAME_SIZE
	.align		4
.L_1:
        /*000c*/ 	.byte	0x04, 0x11
        /*000e*/ 	.short	(.L_3 - .L_2)
	.align		4
.L_2:
        /*0010*/ 	.word	index@(_Z9matrixmulPiS_S_iii)
        /*0014*/ 	.word	0x00000000


	//----- nvinfo : EIATTR_MIN_STACK_SIZE
	.align		4
.L_3:
        /*0018*/ 	.byte	0x04, 0x12
        /*001a*/ 	.short	(.L_5 - .L_4)
	.align		4
.L_4:
        /*001c*/ 	.word	index@(_Z9matrixmulPiS_S_iii)
        /*0020*/ 	.word	0x00000000
.L_5:


//--------------------- .nv.compat                --------------------------
	.section	.nv.compat,"",@"SHT_CUDA_COMPAT_INFO"
	.align	4
        /*0000*/ 	.byte	0x02, 0x09, 0x00, 0x00, 0x02, 0x02, 0x01, 0x00, 0x02, 0x05, 0x05, 0x00, 0x03, 0x07, 0x01, 0x01
        /*0010*/ 	.byte	0x02, 0x03, 0x00, 0x00, 0x02, 0x06, 0x01, 0x00, 0x04, 0x0b, 0x08, 0x00, 0x09, 0x00, 0x00, 0x00
        /*0020*/ 	.byte	0x00, 0x00, 0x00, 0x00


//--------------------- .nv.info._Z9matrixmulPiS_S_iii --------------------------
	.section	.nv.info._Z9matrixmulPiS_S_iii,"",@"SHT_CUDA_INFO"
	.sectionflags	@""
	.align	4


	//----- nvinfo : EIATTR_CUDA_API_VERSION
	.align		4
        /*0000*/ 	.byte	0x04, 0x37
        /*0002*/ 	.short	(.L_7 - .L_6)
.L_6:
        /*0004*/ 	.word	0x00000082


	//----- nvinfo : EIATTR_KPARAM_INFO
	.align		4
.L_7:
        /*0008*/ 	.byte	0x04, 0x17
        /*000a*/ 	.short	(.L_9 - .L_8)
.L_8:
        /*000c*/ 	.word	0x00000000
        /*0010*/ 	.short	0x0005
        /*0012*/ 	.short	0x0020
        /*0014*/ 	.byte	0x00, 0xf0, 0x11, 0x00


	//----- nvinfo : EIATTR_KPARAM_INFO
	.align		4
.L_9:
        /*0018*/ 	.byte	0x04, 0x17
        /*001a*/ 	.short	(.L_11 - .L_10)
.L_10:
        /*001c*/ 	.word	0x00000000
        /*0020*/ 	.short	0x0004
        /*0022*/ 	.short	0x001c
        /*0024*/ 	.byte	0x00, 0xf0, 0x11, 0x00


	//----- nvinfo : EIATTR_KPARAM_INFO
	.align		4
.L_11:
        /*0028*/ 	.byte	0x04, 0x17
        /*002a*/ 	.short	(.L_13 - .L_12)
.L_12:
        /*002c*/ 	.word	0x00000000
        /*0030*/ 	.short	0x0003
        /*0032*/ 	.short	0x0018
        /*0034*/ 	.byte	0x00, 0xf0, 0x11, 0x00


	//----- nvinfo : EIATTR_KPARAM_INFO
	.align		4
.L_13:
        /*0038*/ 	.byte	0x04, 0x17
        /*003a*/ 	.short	(.L_15 - .L_14)
.L_14:
        /*003c*/ 	.word	0x00000000
        /*0040*/ 	.short	0x0002
        /*0042*/ 	.short	0x0010
        /*0044*/ 	.byte	0x00, 0xf5, 0x21, 0x00


	//----- nvinfo : EIATTR_KPARAM_INFO
	.align		4
.L_15:
        /*0048*/ 	.byte	0x04, 0x17
        /*004a*/ 	.short	(.L_17 - .L_16)
.L_16:
        /*004c*/ 	.word	0x00000000
        /*0050*/ 	.short	0x0001
        /*0052*/ 	.short	0x0008
        /*0054*/ 	.byte	0x00, 0xf5, 0x21, 0x00


	//----- nvinfo : EIATTR_KPARAM_INFO
	.align		4
.L_17:
        /*0058*/ 	.byte	0x04, 0x17
        /*005a*/ 	.short	(.L_19 - .L_18)
.L_18:
        /*005c*/ 	.word	0x00000000
        /*0060*/ 	.short	0x0000
        /*0062*/ 	.short	0x0000
        /*0064*/ 	.byte	0x00, 0xf5, 0x21, 0x00


	//----- nvinfo : EIATTR_SPARSE_MMA_MASK
	.align		4
.L_19:
        /*0068*/ 	.byte	0x03, 0x50
        /*006a*/ 	.short	0x0000


	//----- nvinfo : EIATTR_MAXREG_COUNT
	.align		4
        /*006c*/ 	.byte	0x03, 0x1b
        /*006e*/ 	.short	0x00ff


	//----- nvinfo : EIATTR_NUM_BARRIERS
	.align		4
        /*0070*/ 	.byte	0x02, 0x4c
        /*0072*/ 	.byte	0x01
	.zero		1


	//----- nvinfo : EIATTR_MERCURY_ISA_VERSION
	.align		4
        /*0074*/ 	.byte	0x03, 0x5f
        /*0076*/ 	.short	0x0101


	//----- nvinfo : EIATTR_VRC_CTA_INIT_COUNT
	.align		4
        /*0078*/ 	.byte	0x02, 0x4a
	.zero		1
	.zero		1


	//----- nvinfo : EIATTR_EXIT_INSTR_OFFSETS
	.align		4
        /*007c*/ 	.byte	0x04, 0x1c
        /*007e*/ 	.short	(.L_21 - .L_20)


	//   ....[0]....
.L_20:
        /*0080*/ 	.word	0x000000e0


	//   ....[1]....
        /*0084*/ 	.word	0x00000ac0


	//----- nvinfo : EIATTR_CBANK_PARAM_SIZE
	.align		4
.L_21:
        /*0088*/ 	.byte	0x03, 0x19
        /*008a*/ 	.short	0x0024


	//----- nvinfo : EIATTR_PARAM_CBANK
	.align		4
        /*008c*/ 	.byte	0x04, 0x0a
        /*008e*/ 	.short	(.L_23 - .L_22)
	.align		4
.L_22:
        /*0090*/ 	.word	index@(.nv.constant0._Z9matrixmulPiS_S_iii)
        /*0094*/ 	.short	0x0380
        /*0096*/ 	.short	0x0024


	//----- nvinfo : EIATTR_SW_WAR
	.align		4
.L_23:
        /*0098*/ 	.byte	0x04, 0x36
        /*009a*/ 	.short	(.L_25 - .L_24)
.L_24:
        /*009c*/ 	.word	0x00000008
.L_25:


//--------------------- .nv.callgraph             --------------------------
	.section	.nv.callgraph,"",@"SHT_CUDA_CALLGRAPH"
	.align	4
	.sectionentsize	8
	.align		4
        /*0000*/ 	.word	0x00000000
	.align		4
        /*0004*/ 	.word	0xffffffff
	.align		4
        /*0008*/ 	.word	0x00000000
	.align		4
        /*000c*/ 	.word	0xfffffffe
	.align		4
        /*0010*/ 	.word	0x00000000
	.align		4
        /*0014*/ 	.word	0xfffffffd
	.align		4
        /*0018*/ 	.word	0x00000000
	.align		4
        /*001c*/ 	.word	0xfffffffc


//--------------------- .text._Z9matrixmulPiS_S_iii --------------------------
	.section	.text._Z9matrixmulPiS_S_iii,"ax",@progbits
	.align	128
        .global         _Z9matrixmulPiS_S_iii
        .type           _Z9matrixmulPiS_S_iii,@function
        .size           _Z9matrixmulPiS_S_iii,(.L_x_5 - _Z9matrixmulPiS_S_iii)
        .other          _Z9matrixmulPiS_S_iii,@"STO_CUDA_ENTRY STV_DEFAULT"
_Z9matrixmulPiS_S_iii:
.text._Z9matrixmulPiS_S_iii:
[----:B------:R-:W-:Y:S01]  /*0000*/  LDC R1, c[0x0][0x37c] ;  /* 0x0000df00ff017b82 */ /* 0x000fe20000000800 */
[----:B------:R-:W0:Y:S07]  /*0010*/  S2R R0, SR_TID.X ;  /* 0x0000000000007919 */ /* 0x000e2e0000002100 */
[----:B------:R-:W0:Y:S01]  /*0020*/  S2UR UR4, SR_CTAID.X ;  /* 0x00000000000479c3 */ /* 0x000e220000002500 */
[----:B------:R-:W1:Y:S01]  /*0030*/  LDCU UR7, c[0x0][0x3a0] ;  /* 0x00007400ff0777ac */ /* 0x000e620008000800 */
[----:B------:R-:W2:Y:S01]  /*0040*/  S2R R2, SR_TID.Y ;  /* 0x0000000000027919 */ /* 0x000ea20000002200 */
[----:B------:R-:W3:Y:S05]  /*0050*/  LDCU UR6, c[0x0][0x398] ;  /* 0x00007300ff0677ac */ /* 0x000eea0008000800 */
[----:B------:R-:W0:Y:S08]  /*0060*/  LDC R3, c[0x0][0x360] ;  /* 0x0000d800ff037b82 */ /* 0x000e300000000800 */
[----:B------:R-:W2:Y:S01]  /*0070*/  S2UR UR5, SR_CTAID.Y ;  /* 0x00000000000579c3 */ /* 0x000ea20000002600 */
[----:B-1----:R-:W-:-:S07]  /*0080*/  MOV R18, UR7 ;  /* 0x0000000700127c02 */ /* 0x002fce0008000f00 */
[----:B------:R-:W2:Y:S01]  /*0090*/  LDC R5, c[0x0][0x364] ;  /* 0x0000d900ff057b82 */ /* 0x000ea20000000800 */
[----:B0-----:R-:W-:-:S05]  /*00a0*/  IMAD R3, R3, UR4, R0 ;  /* 0x0000000403037c24 */ /* 0x001fca000f8e0200 */
[----:B------:R-:W-:Y:S01]  /*00b0*/  ISETP.GE.AND P0, PT, R3, R18, PT ;  /* 0x000000120300720c */ /* 0x000fe20003f06270 */
[----:B--2---:R-:W-:-:S05]  /*00c0*/  IMAD R5, R5, UR5, R2 ;  /* 0x0000000505057c24 */ /* 0x004fca000f8e0202 */
[----:B---3--:R-:W-:-:S13]  /*00d0*/  ISETP.GE.OR P0, PT, R5, UR6, P0 ;  /* 0x0000000605007c0c */ /* 0x008fda0008706670 */
[----:B------:R-:W-:Y:S05]  /*00e0*/  @P0 EXIT ;  /* 0x000000000000094d */ /* 0x000fea0003800000 */
[----:B------:R-:W0:Y:S01]  /*00f0*/  LDCU UR9, c[0x0][0x39c] ;  /* 0x00007380ff0977ac */ /* 0x000e220008000800 */
[----:B------:R-:W-:Y:S01]  /*0100*/  HFMA2 R4, -RZ, RZ, 0, 0 ;  /* 0x00000000ff047431 */ /* 0x000fe200000001ff */
[----:B------:R-:W1:Y:S01]  /*0110*/  LDCU.64 UR10, c[0x0][0x358] ;  /* 0x00006b00ff0a77ac */ /* 0x000e620008000a00 */
[----:B0-----:R-:W-:-:S09]  /*0120*/  UISETP.GE.AND UP0, UPT, UR9, -0x1, UPT ;  /* 0xffffffff0900788c */ /* 0x001fd2000bf06270 */
[----:B-1----:R-:W-:Y:S05]  /*0130*/  BRA.U !UP0, `(.L_x_0) ;  /* 0x0000000908507547 */ /* 0x002fea000b800000 */
[----:B------:R-:W0:Y:S01]  /*0140*/  S2UR UR8, SR_CgaCtaId ;  /* 0x00000000000879c3 */ /* 0x000e220000008800 */
[----:B------:R-:W-:Y:S01]  /*0150*/  ULEA.HI UR4, UR9, UR9, URZ, 0x1 ;  /* 0x0000000909047291 */ /* 0x000fe2000f8f08ff */
[----:B------:R-:W-:Y:S01]  /*0160*/  MOV R4, RZ ;  /* 0x000000ff00047202 */ /* 0x000fe20000000f00 */
[----:B------:R-:W-:Y:S02]  /*0170*/  UMOV UR5, 0x400 ;  /* 0x0000040000057882 */ /* 0x000fe40000000000 */
[----:B------:R-:W-:Y:S02]  /*0180*/  USHF.R.S32.HI UR4, URZ, 0x1, UR4 ;  /* 0x00000001ff047899 */ /* 0x000fe40008011404 */
[----:B------:R-:W-:Y:S02]  /*0190*/  UIADD3 UR6, UPT, UPT, UR5, 0x10, URZ ;  /* 0x0000001005067890 */ /* 0x000fe4000fffe0ff */
[----:B------:R-:W-:Y:S02]  /*01a0*/  UISETP.GE.U32.AND UP1, UPT, UR4, 0x3, UPT ;  /* 0x000000030400788c */ /* 0x000fe4000bf26070 */
[----:B------:R-:W-:-:S03]  /*01b0*/  UIADD3 UR7, UPT, UPT, UR4, 0x1, URZ ;  /* 0x0000000104077890 */ /* 0x000fc6000fffe0ff */
[----:B------:R-:W-:Y:S01]  /*01c0*/  UMOV UR4, URZ ;  /* 0x000000ff00047c82 */ /* 0x000fe20008000000 */
[----:B0-----:R-:W-:Y:S02]  /*01d0*/  ULEA UR5, UR8, UR5, 0x18 ;  /* 0x0000000508057291 */ /* 0x001fe4000f8ec0ff */
[----:B------:R-:W-:Y:S02]  /*01e0*/  ULEA UR6, UR8, UR6, 0x18 ;  /* 0x0000000608067291 */ /* 0x000fe4000f8ec0ff */
[----:B------:R-:W-:Y:S02]  /*01f0*/  ULOP3.LUT UR8, UR7, 0x3, URZ, 0xc0, !UPT ;  /* 0x0000000307087892 */ /* 0x000fe4000f8ec0ff */
[----:B------:R-:W-:Y:S02]  /*0200*/  LEA R7, R2, UR5, 0x3 ;  /* 0x0000000502077c11 */ /* 0x000fe4000f8e18ff */
[----:B------:R-:W-:Y:S01]  /*0210*/  LEA R9, R0, UR6, 0x2 ;  /* 0x0000000600097c11 */ /* 0x000fe2000f8e10ff */
[----:B------:R-:W-:-:S02]  /*0220*/  UISETP.NE.AND UP0, UPT, UR8, URZ, UPT ;  /* 0x000000ff0800728c */ /* 0x000fc4000bf05270 */
[----:B------:R-:W-:Y:S01]  /*0230*/  IMAD R6, R0, 0x4, R7 ;  /* 0x0000000400067824 */ /* 0x000fe200078e0207 */
[----:B------:R-:W-:Y:S01]  /*0240*/  LEA R8, R2, R9, 0x3 ;  /* 0x0000000902087211 */ /* 0x000fe200078e18ff */
[----:B------:R-:W-:Y:S07]  /*0250*/  BRA.U !UP1, `(.L_x_1) ;  /* 0x00000005097c7547 */ /* 0x000fee000b800000 */
[----:B------:R-:W0:Y:S01]  /*0260*/  LDC R10, c[0x0][0x3a0] ;  /* 0x0000e800ff0a7b82 */ /* 0x000e220000000800 */
[C---:B------:R-:W-:Y:S01]  /*0270*/  IADD3 R25, PT, PT, R2.reuse, 0x6, RZ ;  /* 0x0000000602197810 */ /* 0x040fe20007ffe0ff */
[C---:B------:R-:W-:Y:S01]  /*0280*/  VIADD R11, R2.reuse, 0x4 ;  /* 0x00000004020b7836 */ /* 0x040fe20000000000 */
[C---:B------:R-:W-:Y:S01]  /*0290*/  IADD3 R21, PT, PT, R2.reuse, 0x2, RZ ;  /* 0x0000000202157810 */ /* 0x040fe20007ffe0ff */
[----:B------:R-:W-:Y:S01]  /*02a0*/  ULOP3.LUT UR4, UR7, 0xfffffffc, URZ, 0xc0, !UPT ;  /* 0xfffffffc07047892 */ /* 0x000fe2000f8ec0ff */
[-CC-:B------:R-:W-:Y:S01]  /*02b0*/  IMAD R23, R2, R18.reuse, R3.reuse ;  /* 0x0000001202177224 */ /* 0x180fe200078e0203 */
[----:B------:R-:W-:Y:S01]  /*02c0*/  MOV R4, RZ ;  /* 0x000000ff00047202 */ /* 0x000fe20000000f00 */
[-CC-:B------:R-:W-:Y:S01]  /*02d0*/  IMAD R25, R25, R18.reuse, R3.reuse ;  /* 0x0000001219197224 */ /* 0x180fe200078e0203 */
[----:B------:R-:W1:Y:S01]  /*02e0*/  LDC.64 R14, c[0x0][0x380] ;  /* 0x0000e000ff0e7b82 */ /* 0x000e620000000a00 */
[-CC-:B------:R-:W-:Y:S01]  /*02f0*/  IMAD R11, R11, R18.reuse, R3.reuse ;  /* 0x000000120b0b7224 */ /* 0x180fe200078e0203 */
[----:B------:R-:W2:Y:S01]  /*0300*/  LDCU UR5, c[0x0][0x39c] ;  /* 0x00007380ff0577ac */ /* 0x000ea20008000800 */
[----:B------:R-:W-:-:S02]  /*0310*/  IMAD R21, R21, R18, R3 ;  /* 0x0000001215157224 */ /* 0x000fc400078e0203 */
[----:B------:R-:W-:Y:S01]  /*0320*/  IMAD R27, R5, UR9, R0 ;  /* 0x00000009051b7c24 */ /* 0x000fe2000f8e0200 */
[----:B------:R-:W-:Y:S01]  /*0330*/  UIADD3 UR6, UPT, UPT, -UR4, URZ, URZ ;  /* 0x000000ff04067290 */ /* 0x000fe2000fffe1ff */
[----:B------:R-:W-:Y:S01]  /*0340*/  IMAD.MOV.U32 R20, RZ, RZ, 0x3 ;  /* 0x00000003ff147424 */ /* 0x000fe200078e00ff */
[----:B------:R-:W3:Y:S10]  /*0350*/  LDC.64 R16, c[0x0][0x388] ;  /* 0x0000e200ff107b82 */ /* 0x000ef40000000a00 */
.L_x_2:
[----:B-1----:R-:W-:-:S04]  /*0360*/  IMAD.WIDE R12, R27, 0x4, R14 ;  /* 0x000000041b0c7825 */ /* 0x002fc800078e020e */
[----:B---3--:R-:W-:Y:S01]  /*0370*/  IMAD.WIDE R18, R23, 0x4, R16 ;  /* 0x0000000417127825 */ /* 0x008fe200078e0210 */
[----:B------:R-:W3:Y:S05]  /*0380*/  LDG.E R24, desc[UR10][R12.64] ;  /* 0x0000000a0c187981 */ /* 0x000eea000c1e1900 */
[----:B------:R-:W4:Y:S01]  /*0390*/  LDG.E R19, desc[UR10][R18.64] ;  /* 0x0000000a12137981 */ /* 0x000f22000c1e1900 */
[C---:B------:R-:W-:Y:S01]  /*03a0*/  IADD3 R22, PT, PT, R20.reuse, -0x3, RZ ;  /* 0xfffffffd14167810 */ /* 0x040fe20007ffe0ff */
[----:B--2---:R-:W-:Y:S01]  /*03b0*/  UMOV UR9, UR5 ;  /* 0x0000000500097c82 */ /* 0x004fe20008000000 */
[----:B------:R-:W-:Y:S02]  /*03c0*/  IADD3 R26, PT, PT, R20, -0x2, RZ ;  /* 0xfffffffe141a7810 */ /* 0x000fe40007ffe0ff */
[----:B------:R-:W-:-:S02]  /*03d0*/  ISETP.GE.AND P1, PT, R22, UR9, PT ;  /* 0x0000000916007c0c */ /* 0x000fc4000bf26270 */
[----:B------:R-:W-:Y:S01]  /*03e0*/  ISETP.GE.AND P0, PT, R26, UR9, PT ;  /* 0x000000091a007c0c */ /* 0x000fe2000bf06270 */
[----:B---3--:R-:W-:Y:S04]  /*03f0*/  STS [R6], R24 ;  /* 0x0000001806007388 */ /* 0x008fe80000000800 */
[----:B----4-:R1:W-:Y:S01]  /*0400*/  STS [R8], R19 ;  /* 0x0000001308007388 */ /* 0x0103e20000000800 */
[----:B------:R-:W-:Y:S06]  /*0410*/  BAR.SYNC.DEFER_BLOCKING 0x0 ;  /* 0x0000000000007b1d */ /* 0x000fec0000010000 */
[----:B------:R-:W-:Y:S04]  /*0420*/  @!P1 LDS R29, [R7] ;  /* 0x00000000071d9984 */ /* 0x000fe80000000800 */
[----:B------:R-:W2:Y:S01]  /*0430*/  @!P1 LDS R22, [R9] ;  /* 0x0000000009169984 */ /* 0x000ea20000000800 */
[----:B-1----:R-:W-:-:S04]  /*0440*/  IMAD.WIDE R18, R21, 0x4, R16 ;  /* 0x0000000415127825 */ /* 0x002fc800078e0210 */
[----:B--2---:R-:W-:Y:S02]  /*0450*/  @!P1 IMAD R4, R29, R22, R4 ;  /* 0x000000161d049224 */ /* 0x004fe400078e0204 */
[----:B------:R-:W-:Y:S04]  /*0460*/  @!P0 LDS R29, [R7+0x4] ;  /* 0x00000400071d8984 */ /* 0x000fe80000000800 */
[----:B------:R-:W1:Y:S01]  /*0470*/  @!P0 LDS R22, [R9+0x8] ;  /* 0x0000080009168984 */ /* 0x000e620000000800 */
[----:B------:R-:W-:Y:S06]  /*0480*/  BAR.SYNC.DEFER_BLOCKING 0x0 ;  /* 0x0000000000007b1d */ /* 0x000fec0000010000 */
[----:B------:R-:W2:Y:S04]  /*0490*/  LDG.E R26, desc[UR10][R12.64+0x8] ;  /* 0x0000080a0c1a7981 */ /* 0x000ea8000c1e1900 */
[----:B------:R-:W3:Y:S01]  /*04a0*/  LDG.E R19, desc[UR10][R18.64] ;  /* 0x0000000a12137981 */ /* 0x000ee2000c1e1900 */
[----:B------:R-:W-:-:S04]  /*04b0*/  IADD3 R24, PT, PT, R20, -0x1, RZ ;  /* 0xffffffff14187810 */ /* 0x000fc80007ffe0ff */
[----:B------:R-:W-:Y:S02]  /*04c0*/  ISETP.GE.AND P2, PT, R24, UR9, PT ;  /* 0x0000000918007c0c */ /* 0x000fe4000bf46270 */
[----:B------:R-:W-:Y:S01]  /*04d0*/  ISETP.GE.AND P1, PT, R20, UR9, PT ;  /* 0x0000000914007c0c */ /* 0x000fe2000bf26270 */
[----:B-1----:R-:W-:Y:S01]  /*04e0*/  @!P0 IMAD R4, R22, R29, R4 ;  /* 0x0000001d16048224 */ /* 0x002fe200078e0204 */
[----:B--2---:R-:W-:Y:S04]  /*04f0*/  STS [R6], R26 ;  /* 0x0000001a06007388 */ /* 0x004fe80000000800 */
[----:B---3--:R1:W-:Y:S01]  /*0500*/  STS [R8], R19 ;  /* 0x0000001308007388 */ /* 0x0083e20000000800 */
[----:B------:R-:W-:Y:S06]  /*0510*/  BAR.SYNC.DEFER_BLOCKING 0x0 ;  /* 0x0000000000007b1d */ /* 0x000fec0000010000 */
[----:B------:R-:W-:Y:S04]  /*0520*/  @!P2 LDS R24, [R7] ;  /* 0x000000000718a984 */ /* 0x000fe80000000800 */
[----:B------:R-:W2:Y:S04]  /*0530*/  @!P2 LDS R28, [R9] ;  /* 0x00000000091ca984 */ /* 0x000ea80000000800 */
[----:B------:R-:W-:Y:S04]  /*0540*/  @!P1 LDS R29, [R7+0x4] ;  /* 0x00000400071d9984 */ /* 0x000fe80000000800 */
[----:B------:R-:W3:Y:S01]  /*0550*/  @!P1 LDS R22, [R9+0x8] ;  /* 0x0000080009169984 */ /* 0x000ee20000000800 */
[----:B------:R-:W-:Y:S01]  /*0560*/  BAR.SYNC.DEFER_BLOCKING 0x0 ;  /* 0x0000000000007b1d */ /* 0x000fe20000010000 */
[----:B-1----:R-:W-:-:S05]  /*0570*/  IMAD.WIDE R18, R11, 0x4, R16 ;  /* 0x000000040b127825 */ /* 0x002fca00078e0210 */
[----:B------:R-:W4:Y:S01]  /*0580*/  LDG.E R26, desc[UR10][R12.64+0x10] ;  /* 0x0000100a0c1a7981 */ /* 0x000f22000c1e1900 */
[----:B--2---:R-:W-:-:S03]  /*0590*/  @!P2 IMAD R4, R24, R28, R4 ;  /* 0x0000001c1804a224 */ /* 0x004fc600078e0204 */
[----:B------:R-:W2:Y:S01]  /*05a0*/  LDG.E R28, desc[UR10][R18.64] ;  /* 0x0000000a121c7981 */ /* 0x000ea2000c1e1900 */
[----:B------:R-:W-:-:S05]  /*05b0*/  VIADD R24, R20, 0x1 ;  /* 0x0000000114187836 */ /* 0x000fca0000000000 */
[----:B------:R-:W-:Y:S01]  /*05c0*/  ISETP.GE.AND P2, PT, R24, UR9, PT ;  /* 0x0000000918007c0c */ /* 0x000fe2000bf46270 */
[----:B---3--:R-:W-:Y:S01]  /*05d0*/  @!P1 IMAD R4, R22, R29, R4 ;  /* 0x0000001d16049224 */ /* 0x008fe200078e0204 */
[----:B------:R-:W-:-:S04]  /*05e0*/  IADD3 R22, PT, PT, R20, 0x2, RZ ;  /* 0x0000000214167810 */ /* 0x000fc80007ffe0ff */
[----:B------:R-:W-:Y:S01]  /*05f0*/  ISETP.GE.AND P0, PT, R22, UR9, PT ;  /* 0x0000000916007c0c */ /* 0x000fe2000bf06270 */
[----:B----4-:R-:W-:Y:S04]  /*0600*/  STS [R6], R26 ;  /* 0x0000001a06007388 */ /* 0x010fe80000000800 */
[----:B--2---:R-:W-:Y:S01]  /*0610*/  STS [R8], R28 ;  /* 0x0000001c08007388 */ /* 0x004fe20000000800 */
[----:B------:R-:W-:Y:S06]  /*0620*/  BAR.SYNC.DEFER_BLOCKING 0x0 ;  /* 0x0000000000007b1d */ /* 0x000fec0000010000 */
[----:B------:R-:W-:Y:S04]  /*0630*/  @!P2 LDS R24, [R7] ;  /* 0x000000000718a984 */ /* 0x000fe80000000800 */
[----:B------:R-:W1:Y:S04]  /*0640*/  @!P2 LDS R19, [R9] ;  /* 0x000000000913a984 */ /* 0x000e680000000800 */
[----:B------:R-:W-:Y:S04]  /*0650*/  @!P0 LDS R22, [R7+0x4] ;  /* 0x0000040007168984 */ /* 0x000fe80000000800 */
[----:B------:R-:W2:Y:S01]  /*0660*/  @!P0 LDS R29, [R9+0x8] ;  /* 0x00000800091d8984 */ /* 0x000ea20000000800 */
[----:B------:R-:W-:Y:S06]  /*0670*/  BAR.SYNC.DEFER_BLOCKING 0x0 ;  /* 0x0000000000007b1d */ /* 0x000fec0000010000 */
[----:B------:R-:W3:Y:S01]  /*0680*/  LDG.E R13, desc[UR10][R12.64+0x18] ;  /* 0x0000180a0c0d7981 */ /* 0x000ee2000c1e1900 */
[----:B-1----:R-:W-:-:S02]  /*0690*/  @!P2 IMAD R4, R24, R19, R4 ;  /* 0x000000131804a224 */ /* 0x002fc400078e0204 */
[----:B------:R-:W-:-:S06]  /*06a0*/  IMAD.WIDE R18, R25, 0x4, R16 ;  /* 0x0000000419127825 */ /* 0x000fcc00078e0210 */
[----:B------:R0:W4:Y:S01]  /*06b0*/  LDG.E R19, desc[UR10][R18.64] ;  /* 0x0000000a12137981 */ /* 0x000122000c1e1900 */
[----:B------:R-:W-:-:S04]  /*06c0*/  IADD3 R24, PT, PT, R20, 0x3, RZ ;  /* 0x0000000314187810 */ /* 0x000fc80007ffe0ff */
[----:B------:R-:W-:Y:S02]  /*06d0*/  ISETP.GE.AND P1, PT, R24, UR9, PT ;  /* 0x0000000918007c0c */ /* 0x000fe4000bf26270 */
[----:B------:R-:W-:-:S04]  /*06e0*/  IADD3 R24, PT, PT, R20, 0x4, RZ ;  /* 0x0000000414187810 */ /* 0x000fc80007ffe0ff */
[----:B------:R-:W-:Y:S01]  /*06f0*/  ISETP.GE.AND P2, PT, R24, UR9, PT ;  /* 0x0000000918007c0c */ /* 0x000fe2000bf46270 */
[----:B------:R-:W-:Y:S01]  /*0700*/  UIADD3 UR6, UPT, UPT, UR6, 0x4, URZ ;  /* 0x0000000406067890 */ /* 0x000fe2000fffe0ff */
[----:B--2---:R-:W-:-:S03]  /*0710*/  @!P0 IMAD R4, R29, R22, R4 ;  /* 0x000000161d048224 */ /* 0x004fc600078e0204 */
[----:B------:R-:W-:Y:S01]  /*0720*/  UISETP.NE.AND UP1, UPT, UR6, URZ, UPT ;  /* 0x000000ff0600728c */ /* 0x000fe2000bf25270 */
[----:B0-----:R-:W-:Y:S01]  /*0730*/  IMAD.MOV.U32 R18, RZ, RZ, R10 ;  /* 0x000000ffff127224 */ /* 0x001fe200078e000a */
[----:B------:R-:W-:Y:S02]  /*0740*/  IADD3 R27, PT, PT, R27, 0x8, RZ ;  /* 0x000000081b1b7810 */ /* 0x000fe40007ffe0ff */
[----:B------:R-:W-:Y:S01]  /*0750*/  IADD3 R20, PT, PT, R20, 0x8, RZ ;  /* 0x0000000814147810 */ /* 0x000fe20007ffe0ff */
[C---:B------:R-:W-:Y:S01]  /*0760*/  IMAD R21, R18.reuse, 0x8, R21 ;  /* 0x0000000812157824 */ /* 0x040fe200078e0215 */
[C---:B------:R-:W-:Y:S02]  /*0770*/  LEA R25, R18.reuse, R25, 0x3 ;  /* 0x0000001912197211 */ /* 0x040fe400078e18ff */
[C---:B------:R-:W-:Y:S02]  /*0780*/  LEA R11, R18.reuse, R11, 0x3 ;  /* 0x0000000b120b7211 */ /* 0x040fe400078e18ff */
[----:B------:R-:W-:Y:S01]  /*0790*/  LEA R23, R18, R23, 0x3 ;  /* 0x0000001712177211 */ /* 0x000fe200078e18ff */
[----:B---3--:R-:W-:Y:S04]  /*07a0*/  STS [R6], R13 ;  /* 0x0000000d06007388 */ /* 0x008fe80000000800 */
[----:B----4-:R-:W-:Y:S01]  /*07b0*/  STS [R8], R19 ;  /* 0x0000001308007388 */ /* 0x010fe20000000800 */
[----:B------:R-:W-:Y:S06]  /*07c0*/  BAR.SYNC.DEFER_BLOCKING 0x0 ;  /* 0x0000000000007b1d */ /* 0x000fec0000010000 */
[----:B------:R-:W-:Y:S04]  /*07d0*/  @!P1 LDS R24, [R7] ;  /* 0x0000000007189984 */ /* 0x000fe80000000800 */
[----:B------:R-:W0:Y:S04]  /*07e0*/  @!P1 LDS R26, [R9] ;  /* 0x00000000091a9984 */ /* 0x000e280000000800 */
[----:B------:R-:W-:Y:S04]  /*07f0*/  @!P2 LDS R28, [R7+0x4] ;  /* 0x00000400071ca984 */ /* 0x000fe80000000800 */
[----:B------:R-:W1:Y:S01]  /*0800*/  @!P2 LDS R12, [R9+0x8] ;  /* 0x00000800090ca984 */ /* 0x000e620000000800 */
[----:B0-----:R-:W-:-:S04]  /*0810*/  @!P1 IMAD R4, R24, R26, R4 ;  /* 0x0000001a18049224 */ /* 0x001fc800078e0204 */
[----:B-1----:R-:W-:Y:S01]  /*0820*/  @!P2 IMAD R4, R12, R28, R4 ;  /* 0x0000001c0c04a224 */ /* 0x002fe200078e0204 */
[----:B------:R-:W-:Y:S06]  /*0830*/  BAR.SYNC.DEFER_BLOCKING 0x0 ;  /* 0x0000000000007b1d */ /* 0x000fec0000010000 */
[----:B------:R-:W-:Y:S05]  /*0840*/  BRA.U UP1, `(.L_x_2) ;  /* 0xfffffff901c47547 */ /* 0x000fea000b83ffff */
.L_x_1:
[----:B------:R-:W-:Y:S05]  /*0850*/  BRA.U !UP0, `(.L_x_0) ;  /* 0x0000000108887547 */ /* 0x000fea000b800000 */
[----:B------:R-:W0:Y:S01]  /*0860*/  LDC R20, c[0x0][0x39c] ;  /* 0x0000e700ff147b82 */ /* 0x000e220000000800 */
[----:B------:R-:W-:Y:S01]  /*0870*/  USHF.L.U32 UR4, UR4, 0x1, URZ ;  /* 0x0000000104047899 */ /* 0x000fe200080006ff */
[----:B------:R-:W-:Y:S01]  /*0880*/  IMAD R0, R5, UR9, R0 ;  /* 0x0000000905007c24 */ /* 0x000fe2000f8e0200 */
[----:B------:R-:W-:-:S04]  /*0890*/  UIADD3 UR8, UPT, UPT, -UR8, URZ, URZ ;  /* 0x000000ff08087290 */ /* 0x000fc8000fffe1ff */
[----:B------:R-:W-:Y:S01]  /*08a0*/  IADD3 R2, PT, PT, R2, UR4, RZ ;  /* 0x0000000402027c10 */ /* 0x000fe2000fffe0ff */
[----:B------:R-:W1:Y:S01]  /*08b0*/  LDC R19, c[0x0][0x3a0] ;  /* 0x0000e800ff137b82 */ /* 0x000e620000000800 */
[----:B------:R-:W-:-:S03]  /*08c0*/  VIADD R23, R0, UR4 ;  /* 0x0000000400177c36 */ /* 0x000fc60008000000 */
[----:B------:R-:W-:-:S04]  /*08d0*/  IMAD R21, R2, R18, R3 ;  /* 0x0000001202157224 */ /* 0x000fc800078e0203 */
[----:B------:R-:W2:Y:S08]  /*08e0*/  LDC.64 R10, c[0x0][0x380] ;  /* 0x0000e000ff0a7b82 */ /* 0x000eb00000000a00 */
[----:B------:R-:W3:Y:S02]  /*08f0*/  LDC.64 R12, c[0x0][0x388] ;  /* 0x0000e200ff0c7b82 */ /* 0x000ee40000000a00 */
.L_x_3:
[----:B--2---:R-:W-:-:S04]  /*0900*/  IMAD.WIDE R16, R23, 0x4, R10 ;  /* 0x0000000417107825 */ /* 0x004fc800078e020a */
[----:B---3--:R-:W-:Y:S02]  /*0910*/  IMAD.WIDE R14, R21, 0x4, R12 ;  /* 0x00000004150e7825 */ /* 0x008fe400078e020c */
[----:B------:R-:W2:Y:S04]  /*0920*/  LDG.E R17, desc[UR10][R16.64] ;  /* 0x0000000a10117981 */ /* 0x000ea8000c1e1900 */
[----:B------:R-:W3:Y:S01]  /*0930*/  LDG.E R15, desc[UR10][R14.64] ;  /* 0x0000000a0e0f7981 */ /* 0x000ee2000c1e1900 */
[----:B------:R-:W-:Y:S02]  /*0940*/  UIADD3 UR5, UPT, UPT, UR4, 0x1, URZ ;  /* 0x0000000104057890 */ /* 0x000fe4000fffe0ff */
[C---:B0-----:R-:W-:Y:S01]  /*0950*/  ISETP.LE.AND P0, PT, R20.reuse, UR4, PT ;  /* 0x0000000414007c0c */ /* 0x041fe2000bf03270 */
[----:B------:R-:W-:Y:S01]  /*0960*/  UIADD3 UR8, UPT, UPT, UR8, 0x1, URZ ;  /* 0x0000000108087890 */ /* 0x000fe2000fffe0ff */
[----:B-1----:R-:W-:Y:S01]  /*0970*/  MOV R18, R19 ;  /* 0x0000001300127202 */ /* 0x002fe20000000f00 */
[----:B------:R-:W-:Y:S01]  /*0980*/  UIADD3 UR4, UPT, UPT, UR4, 0x2, URZ ;  /* 0x0000000204047890 */ /* 0x000fe2000fffe0ff */
[----:B------:R-:W-:Y:S01]  /*0990*/  IADD3 R23, PT, PT, R23, 0x2, RZ ;  /* 0x0000000217177810 */ /* 0x000fe20007ffe0ff */
[----:B------:R-:W-:Y:S01]  /*09a0*/  UISETP.NE.AND UP0, UPT, UR8, URZ, UPT ;  /* 0x000000ff0800728c */ /* 0x000fe2000bf05270 */
[----:B------:R-:W-:-:S02]  /*09b0*/  ISETP.LE.AND P1, PT, R20, UR5, PT ;  /* 0x0000000514007c0c */ /* 0x000fc4000bf23270 */
[----:B------:R-:W-:Y:S01]  /*09c0*/  LEA R21, R18, R21, 0x1 ;  /* 0x0000001512157211 */ /* 0x000fe200078e08ff */
[----:B--2---:R-:W-:Y:S04]  /*09d0*/  STS [R6], R17 ;  /* 0x0000001106007388 */ /* 0x004fe80000000800 */
[----:B---3--:R-:W-:Y:S01]  /*09e0*/  STS [R8], R15 ;  /* 0x0000000f08007388 */ /* 0x008fe20000000800 */
        /* <DEDUP_REMOVED lines=9> */
.L_x_0:
[----:B------:R-:W0:Y:S01]  /*0a80*/  LDC.64 R6, c[0x0][0x390] ;  /* 0x0000e400ff067b82 */ /* 0x000e220000000a00 */
[----:B------:R-:W-:-:S04]  /*0a90*/  IMAD R3, R5, R18, R3 ;  /* 0x0000001205037224 */ /* 0x000fc800078e0203 */
[----:B0-----:R-:W-:-:S05]  /*0aa0*/  IMAD.WIDE R2, R3, 0x4, R6 ;  /* 0x0000000403027825 */ /* 0x001fca00078e0206 */
[----:B------:R-:W-:Y:S01]  /*0ab0*/  STG.E desc[UR10][R2.64], R4 ;  /* 0x0000000402007986 */ /* 0x000fe2000c10190a */
[----:B------:R-:W-:Y:S05]  /*0ac0*/  EXIT ;  /* 0x000000000000794d */ /* 0x000fea0003800000 */
.L_x_4:
[----:B------:R-:W-:-:S00]  /*0ad0*/  BRA `(.L_x_4) ;  /* 0xfffffffc00fc7947 */ /* 0x000fc0000383ffff */
[----:B------:R-:W-:-:S00]  /*0ae0*/  NOP ;  /* 0x0000000000007918 */ /* 0x000fc00000000000 */
        /* <DEDUP_REMOVED lines=9> */
.L_x_5:


//--------------------- .nv.shared._Z9matrixmulPiS_S_iii --------------------------
	.section	.nv.shared._Z9matrixmulPiS_S_iii,"aw",@nobits
	.sectionflags	@""
	.align	4
.nv.shared._Z9matrixmulPiS_S_iii:
	.zero		1056


//--------------------- .nv.shared.reserved.0     --------------------------
	.section	.nv.shared.reserved.0,"aw",@nobits
	.weak		__nv_reservedSMEM_offset_0_alias
	.size		__nv_reservedSMEM_offset_0_alias, 0, 64
	.other		__nv_reservedSMEM_offset_0_alias,@"STO_CUDA_RESERVED_SHARED STV_DEFAULT"
__nv_reservedSMEM_offset_0_alias:
	.zero		0
	.zero		64


//--------------------- .nv.constant0._Z9matrixmulPiS_S_iii --------------------------
	.section	.nv.constant0._Z9matrixmulPiS_S_iii,"a",@progbits
	.sectionflags	@""
	.align	4
.nv.constant0._Z9matrixmulPiS_S_iii:
	.zero		932


//--------------------- SYMBOLS --------------------------

	.type		.nv.reservedSmem.offset0,@object
	.size		.nv.reservedSmem.offset0,0x4
	.type		.nv.reservedSmem.cap,@object
	.size		.nv.reservedSmem.cap,0x4
